//
// Generated by NVIDIA NVVM Compiler
//
// Compiler Build ID: CL-36424714
// Cuda compilation tools, release 13.0, V13.0.88
// Based on NVVM 20.0.0
//

.version 9.0
.target sm_100
.address_size 64

	// .globl	default_function_kernel

.visible .entry default_function_kernel(
	.param .u64 .ptr .align 1 default_function_kernel_param_0,
	.param .u64 .ptr .align 1 default_function_kernel_param_1
)
.maxntid 36
{
	.reg .b32 	%r<11>;
	.reg .b32 	%f<2>;
	.reg .b64 	%rd<9>;

	ld.param.u64 	%rd1, [default_function_kernel_param_0];
	ld.param.u64 	%rd2, [default_function_kernel_param_1];
	cvta.to.global.u64 	%rd3, %rd1;
	cvta.to.global.u64 	%rd4, %rd2;
	mov.u32 	%r1, %ctaid.x;
	mov.u32 	%r2, %tid.x;
	mul.hi.u32 	%r3, %r1, -1969496569;
	shr.u32 	%r4, %r3, 12;
	mul.lo.s32 	%r5, %r4, 7565;
	sub.s32 	%r6, %r1, %r5;
	mad.lo.s32 	%r7, %r6, 36, %r2;
	mad.lo.s32 	%r8, %r4, -272340, %r7;
	add.s32 	%r9, %r8, 19608480;
	mul.wide.s32 	%rd5, %r9, 4;
	add.s64 	%rd6, %rd4, %rd5;
	ld.global.nc.f32 	%f1, [%rd6];
	mad.lo.s32 	%r10, %r1, 36, %r2;
	mul.wide.u32 	%rd7, %r10, 4;
	add.s64 	%rd8, %rd3, %rd7;
	st.global.f32 	[%rd8], %f1;
	ret;

}


// ===== COMPILED SASS (sm_100) =====

	.target	sm_100

	.elftype	@"ET_EXEC"


//--------------------- .note.nv.tkinfo           --------------------------
	.section	.note.nv.tkinfo,"",@"SHT_NOTE"
	.sectionflags	@"SHF_NOTE_NV_TKINFO"
	.tkinfo
        /*0018*/ 	.word	0x00000002
        /*0030*/ 	.string	""
        /*0030*/ 	.string	"ptxas"
        /*0030*/ 	.string	"Cuda compilation tools, release 13.0, V13.0.88"
        /*0030*/ 	.string	"Build cuda_13.0.r13.0/compiler.36424714_0"
        /*0030*/ 	.string	"-arch sm_100 -m 64 "



//--------------------- .note.nv.cuinfo           --------------------------
	.section	.note.nv.cuinfo,"",@"SHT_NOTE"
	.sectionflags	@"SHF_NOTE_NV_CUINFO"
        /*0018*/ 	.short	0x0002
        /*001a*/ 	.short	0x0064
        /*001c*/ 	.short	0x0082
	.zero		2


//--------------------- .nv.info                  --------------------------
	.section	.nv.info,"",@"SHT_CUDA_INFO"
	.align	4


	//----- nvinfo : EIATTR_REGCOUNT
	.align		4
        /*0000*/ 	.byte	0x04, 0x2f
        /*0002*/ 	.short	(.L_1 - .L_0)
	.align		4
.L_0:
        /*0004*/ 	.word	index@(default_function_kernel)
        /*0008*/ 	.word	0x0000000a


	//----- nvinfo : EIATTR_FRAME_SIZE
	.align		4
.L_1:
        /*000c*/ 	.byte	0x04, 0x11
        /*000e*/ 	.short	(.L_3 - .L_2)
	.align		4
.L_2:
        /*0010*/ 	.word	index@(default_function_kernel)
        /*0014*/ 	.word	0x00000000


	//----- nvinfo : EIATTR_MIN_STACK_SIZE
	.align		4
.L_3:
        /*0018*/ 	.byte	0x04, 0x12
        /*001a*/ 	.short	(.L_5 - .L_4)
	.align		4
.L_4:
        /*001c*/ 	.word	index@(default_function_kernel)
        /*0020*/ 	.word	0x00000000
.L_5:


//--------------------- .nv.compat                --------------------------
	.section	.nv.compat,"",@"SHT_CUDA_COMPAT_INFO"
	.align	4
        /*0000*/ 	.byte	0x02, 0x09, 0x00, 0x00, 0x02, 0x02, 0x01, 0x00, 0x02, 0x05, 0x05, 0x00, 0x03, 0x07, 0x01, 0x01
        /*0010*/ 	.byte	0x02, 0x03, 0x00, 0x00, 0x02, 0x06, 0x01, 0x00, 0x04, 0x0b, 0x08, 0x00, 0x09, 0x00, 0x00, 0x00
        /*0020*/ 	.byte	0x00, 0x00, 0x00, 0x00


//--------------------- .nv.info.default_function_kernel --------------------------
	.section	.nv.info.default_function_kernel,"",@"SHT_CUDA_INFO"
	.sectionflags	@""
	.align	4


	//----- nvinfo : EIATTR_CUDA_API_VERSION
	.align		4
        /*0000*/ 	.byte	0x04, 0x37
        /*0002*/ 	.short	(.L_7 - .L_6)
.L_6:
        /*0004*/ 	.word	0x00000082


	//----- nvinfo : EIATTR_KPARAM_INFO
	.align		4
.L_7:
        /*0008*/ 	.byte	0x04, 0x17
        /*000a*/ 	.short	(.L_9 - .L_8)
.L_8:
        /*000c*/ 	.word	0x00000000
        /*0010*/ 	.short	0x0001
        /*0012*/ 	.short	0x0008
        /*0014*/ 	.byte	0x00, 0xf5, 0x21, 0x00


	//----- nvinfo : EIATTR_KPARAM_INFO
	.align		4
.L_9:
        /*0018*/ 	.byte	0x04, 0x17
        /*001a*/ 	.short	(.L_11 - .L_10)
.L_10:
        /*001c*/ 	.word	0x00000000
        /*0020*/ 	.short	0x0000
        /*0022*/ 	.short	0x0000
        /*0024*/ 	.byte	0x00, 0xf5, 0x21, 0x00


	//----- nvinfo : EIATTR_SPARSE_MMA_MASK
	.align		4
.L_11:
        /*0028*/ 	.byte	0x03, 0x50
        /*002a*/ 	.short	0x0000


	//----- nvinfo : EIATTR_MAXREG_COUNT
	.align		4
        /*002c*/ 	.byte	0x03, 0x1b
        /*002e*/ 	.short	0x00ff


	//----- nvinfo : EIATTR_MERCURY_ISA_VERSION
	.align		4
        /*0030*/ 	.byte	0x03, 0x5f
        /*0032*/ 	.short	0x0101


	//----- nvinfo : EIATTR_VRC_CTA_INIT_COUNT
	.align		4
        /*0034*/ 	.byte	0x02, 0x4a
	.zero		1
	.zero		1


	//----- nvinfo : EIATTR_EXIT_INSTR_OFFSETS
	.align		4
        /*0038*/ 	.byte	0x04, 0x1c
        /*003a*/ 	.short	(.L_13 - .L_12)


	//   ....[0]....
.L_12:
        /*003c*/ 	.word	0x00000110


	//----- nvinfo : EIATTR_MAX_THREADS
	.align		4
.L_13:
        /*0040*/ 	.byte	0x04, 0x05
        /*0042*/ 	.short	(.L_15 - .L_14)
.L_14:
        /*0044*/ 	.word	0x00000024
        /*0048*/ 	.word	0x00000001
        /*004c*/ 	.word	0x00000001


	//----- nvinfo : EIATTR_CBANK_PARAM_SIZE
	.align		4
.L_15:
        /*0050*/ 	.byte	0x03, 0x19
        /*0052*/ 	.short	0x0010


	//----- nvinfo : EIATTR_PARAM_CBANK
	.align		4
        /*0054*/ 	.byte	0x04, 0x0a
        /*0056*/ 	.short	(.L_17 - .L_16)
	.align		4
.L_16:
        /*0058*/ 	.word	index@(.nv.constant0.default_function_kernel)
        /*005c*/ 	.short	0x0380
        /*005e*/ 	.short	0x0010


	//----- nvinfo : EIATTR_SW_WAR
	.align		4
.L_17:
        /*0060*/ 	.byte	0x04, 0x36
        /*0062*/ 	.short	(.L_19 - .L_18)
.L_18:
        /*0064*/ 	.word	0x00000008
.L_19:


//--------------------- .nv.callgraph             --------------------------
	.section	.nv.callgraph,"",@"SHT_CUDA_CALLGRAPH"
	.align	4
	.sectionentsize	8
	.align		4
        /*0000*/ 	.word	0x00000000
	.align		4
        /*0004*/ 	.word	0xffffffff
	.align		4
        /*0008*/ 	.word	0x00000000
	.align		4
        /*000c*/ 	.word	0xfffffffe
	.align		4
        /*0010*/ 	.word	0x00000000
	.align		4
        /*0014*/ 	.word	0xfffffffd
	.align		4
        /*0018*/ 	.word	0x00000000
	.align		4
        /*001c*/ 	.word	0xfffffffc


//--------------------- .text.default_function_kernel --------------------------
	.section	.text.default_function_kernel,"ax",@progbits
	.align	128
        .global         default_function_kernel
        .type           default_function_kernel,@function
        .size           default_function_kernel,(.L_x_1 - default_function_kernel)
        .other          default_function_kernel,@"STO_CUDA_ENTRY STV_DEFAULT"
default_function_kernel:
.text.default_function_kernel:
[----:B------:R-:W-:Y:S01]  /*0000*/  LDC R1, c[0x0][0x37c] ;  /* 0x0000df00ff017b82 */ /* 0x000fe20000000800 */
[----:B------:R-:W0:Y:S07]  /*0010*/  S2R R7, SR_CTAID.X ;  /* 0x0000000000077919 */ /* 0x000e2e0000002500 */
[----:B------:R-:W1:Y:S01]  /*0020*/  LDC.64 R2, c[0x0][0x388] ;  /* 0x0000e200ff027b82 */ /* 0x000e620000000a00 */
[----:B------:R-:W2:Y:S01]  /*0030*/  LDCU.64 UR4, c[0x0][0x358] ;  /* 0x00006b00ff0477ac */ /* 0x000ea20008000a00 */
[----:B------:R-:W3:Y:S01]  /*0040*/  S2R R6, SR_TID.X ;  /* 0x0000000000067919 */ /* 0x000ee20000002100 */
[----:B0-----:R-:W-:-:S05]  /*0050*/  IMAD.HI.U32 R0, R7, -0x756421f9, RZ ;  /* 0x8a9bde0707007827 */ /* 0x001fca00078e00ff */
[----:B------:R-:W-:-:S05]  /*0060*/  SHF.R.U32.HI R0, RZ, 0xc, R0 ;  /* 0x0000000cff007819 */ /* 0x000fca0000011600 */
[----:B------:R-:W-:-:S04]  /*0070*/  IMAD R4, R0, -0x1d8d, R7 ;  /* 0xffffe27300047824 */ /* 0x000fc800078e0207 */
[----:B---3--:R-:W-:-:S04]  /*0080*/  IMAD R5, R4, 0x24, R6 ;  /* 0x0000002404057824 */ /* 0x008fc800078e0206 */
[----:B------:R-:W-:-:S05]  /*0090*/  IMAD R5, R0, -0x427d4, R5 ;  /* 0xfffbd82c00057824 */ /* 0x000fca00078e0205 */
[----:B------:R-:W-:-:S05]  /*00a0*/  IADD3 R5, PT, PT, R5, 0x12b33a0, RZ ;  /* 0x012b33a005057810 */ /* 0x000fca0007ffe0ff */
[----:B-1----:R-:W-:Y:S02]  /*00b0*/  IMAD.WIDE R2, R5, 0x4, R2 ;  /* 0x0000000405027825 */ /* 0x002fe400078e0202 */
[----:B------:R-:W0:Y:S04]  /*00c0*/  LDC.64 R4, c[0x0][0x380] ;  /* 0x0000e000ff047b82 */ /* 0x000e280000000a00 */
[----:B--2---:R-:W2:Y:S01]  /*00d0*/  LDG.E.CONSTANT R3, desc[UR4][R2.64] ;  /* 0x0000000402037981 */ /* 0x004ea2000c1e9900 */
[----:B------:R-:W-:-:S04]  /*00e0*/  IMAD R7, R7, 0x24, R6 ;  /* 0x0000002407077824 */ /* 0x000fc800078e0206 */
[----:B0-----:R-:W-:-:S05]  /*00f0*/  IMAD.WIDE.U32 R4, R7, 0x4, R4 ;  /* 0x0000000407047825 */ /* 0x001fca00078e0004 */
[----:B--2---:R-:W-:Y:S01]  /*0100*/  STG.E desc[UR4][R4.64], R3 ;  /* 0x0000000304007986 */ /* 0x004fe2000c101904 */
[----:B------:R-:W-:Y:S05]  /*0110*/  EXIT ;  /* 0x000000000000794d */ /* 0x000fea0003800000 */
.L_x_0:
[----:B------:R-:W-:-:S00]  /*0120*/  BRA `(.L_x_0) ;  /* 0xfffffffc00fc7947 */ /* 0x000fc0000383ffff */
[----:B------:R-:W-:-:S00]  /*0130*/  NOP ;  /* 0x0000000000007918 */ /* 0x000fc00000000000 */
        /* <DEDUP_REMOVED lines=12> */
.L_x_1:


//--------------------- .nv.shared.reserved.0     --------------------------
	.section	.nv.shared.reserved.0,"aw",@nobits
	.weak		__nv_reservedSMEM_offset_0_alias
	.size		__nv_reservedSMEM_offset_0_alias, 0, 64
	.other		__nv_reservedSMEM_offset_0_alias,@"STO_CUDA_RESERVED_SHARED STV_DEFAULT"
__nv_reservedSMEM_offset_0_alias:
	.zero		0
	.zero		64


//--------------------- .nv.constant0.default_function_kernel --------------------------
	.section	.nv.constant0.default_function_kernel,"a",@progbits
	.sectionflags	@""
	.align	4
.nv.constant0.default_function_kernel:
	.zero		912


//--------------------- SYMBOLS --------------------------

	.type		.nv.reservedSmem.offset0,@object
	.size		.nv.reservedSmem.offset0,0x4
